//
// Generated by NVIDIA NVVM Compiler
//
// Compiler Build ID: CL-36424714
// Cuda compilation tools, release 13.0, V13.0.88
// Based on NVVM 20.0.0
//

.version 9.0
.target sm_100
.address_size 64

	// .globl	_Z3dotPfS_S_
// _ZZ3dotPfS_S_E5cache has been demoted

.visible .entry _Z3dotPfS_S_(
	.param .u64 .ptr .align 1 _Z3dotPfS_S__param_0,
	.param .u64 .ptr .align 1 _Z3dotPfS_S__param_1,
	.param .u64 .ptr .align 1 _Z3dotPfS_S__param_2
)
{
	.reg .pred 	%p<7>;
	.reg .b32 	%r<18>;
	.reg .b32 	%f<16>;
	.reg .b64 	%rd<12>;
	// demoted variable
	.shared .align 4 .b8 _ZZ3dotPfS_S_E5cache[1024];
	ld.param.u64 	%rd3, [_Z3dotPfS_S__param_0];
	ld.param.u64 	%rd4, [_Z3dotPfS_S__param_1];
	ld.param.u64 	%rd5, [_Z3dotPfS_S__param_2];
	mov.u32 	%r1, %tid.x;
	mov.u32 	%r2, %ctaid.x;
	mov.u32 	%r3, %ntid.x;
	mad.lo.s32 	%r16, %r2, %r3, %r1;
	setp.gt.s32 	%p1, %r16, 33791;
	mov.f32 	%f15, 0f00000000;
	@%p1 bra 	$L__BB0_3;
	mov.u32 	%r11, %nctaid.x;
	mul.lo.s32 	%r5, %r3, %r11;
	cvta.to.global.u64 	%rd1, %rd3;
	cvta.to.global.u64 	%rd2, %rd4;
	mov.f32 	%f15, 0f00000000;
$L__BB0_2:
	mul.wide.s32 	%rd6, %r16, 4;
	add.s64 	%rd7, %rd1, %rd6;
	ld.global.f32 	%f6, [%rd7];
	add.s64 	%rd8, %rd2, %rd6;
	ld.global.f32 	%f7, [%rd8];
	fma.rn.f32 	%f15, %f6, %f7, %f15;
	add.s32 	%r16, %r16, %r5;
	setp.lt.s32 	%p2, %r16, 33792;
	@%p2 bra 	$L__BB0_2;
$L__BB0_3:
	shl.b32 	%r12, %r1, 2;
	mov.u32 	%r13, _ZZ3dotPfS_S_E5cache;
	add.s32 	%r8, %r13, %r12;
	ld.shared.f32 	%f8, [%r8];
	add.f32 	%f9, %f15, %f8;
	st.shared.f32 	[%r8], %f9;
	setp.lt.u32 	%p3, %r2, 2;
	@%p3 bra 	$L__BB0_8;
	mov.u32 	%r17, %r2;
$L__BB0_5:
	shr.u32 	%r10, %r17, 1;
	setp.ge.u32 	%p4, %r1, %r10;
	@%p4 bra 	$L__BB0_7;
	shl.b32 	%r14, %r10, 2;
	add.s32 	%r15, %r8, %r14;
	ld.shared.f32 	%f10, [%r15];
	ld.shared.f32 	%f11, [%r8];
	add.f32 	%f12, %f10, %f11;
	st.shared.f32 	[%r8], %f12;
$L__BB0_7:
	bar.sync 	0;
	setp.gt.u32 	%p5, %r17, 3;
	mov.u32 	%r17, %r10;
	@%p5 bra 	$L__BB0_5;
$L__BB0_8:
	setp.ne.s32 	%p6, %r1, 0;
	@%p6 bra 	$L__BB0_10;
	ld.shared.f32 	%f13, [_ZZ3dotPfS_S_E5cache];
	cvta.to.global.u64 	%rd9, %rd5;
	mul.wide.u32 	%rd10, %r2, 4;
	add.s64 	%rd11, %rd9, %rd10;
	st.global.f32 	[%rd11], %f13;
$L__BB0_10:
	ret;

}


// ===== COMPILED SASS (sm_100) =====

	.target	sm_100

	.elftype	@"ET_EXEC"


//--------------------- .note.nv.tkinfo           --------------------------
	.section	.note.nv.tkinfo,"",@"SHT_NOTE"
	.sectionflags	@"SHF_NOTE_NV_TKINFO"
	.tkinfo
        /*0018*/ 	.word	0x00000002
        /*0030*/ 	.string	""
        /*0030*/ 	.string	"ptxas"
        /*0030*/ 	.string	"Cuda compilation tools, release 13.0, V13.0.88"
        /*0030*/ 	.string	"Build cuda_13.0.r13.0/compiler.36424714_0"
        /*0030*/ 	.string	"-arch sm_100 -m 64 "



//--------------------- .note.nv.cuinfo           --------------------------
	.section	.note.nv.cuinfo,"",@"SHT_NOTE"
	.sectionflags	@"SHF_NOTE_NV_CUINFO"
        /*0018*/ 	.short	0x0002
        /*001a*/ 	.short	0x0064
        /*001c*/ 	.short	0x0082
	.zero		2


//--------------------- .nv.info                  --------------------------
	.section	.nv.info,"",@"SHT_CUDA_INFO"
	.align	4


	//----- nvinfo : EIATTR_REGCOUNT
	.align		4
        /*0000*/ 	.byte	0x04, 0x2f
        /*0002*/ 	.short	(.L_1 - .L_0)
	.align		4
.L_0:
        /*0004*/ 	.word	index@(_Z3dotPfS_S_)
        /*0008*/ 	.word	0x00000010


	//----- nvinfo : EIATTR_FRAME_SIZE
	.align		4
.L_1:
        /*000c*/ 	.byte	0x04, 0x11
        /*000e*/ 	.short	(.L_3 - .L_2)
	.align		4
.L_2:
        /*0010*/ 	.word	index@(_Z3dotPfS_S_)
        /*0014*/ 	.word	0x00000000


	//----- nvinfo : EIATTR_MIN_STACK_SIZE
	.align		4
.L_3:
        /*0018*/ 	.byte	0x04, 0x12
        /*001a*/ 	.short	(.L_5 - .L_4)
	.align		4
.L_4:
        /*001c*/ 	.word	index@(_Z3dotPfS_S_)
        /*0020*/ 	.word	0x00000000
.L_5:


//--------------------- .nv.compat                --------------------------
	.section	.nv.compat,"",@"SHT_CUDA_COMPAT_INFO"
	.align	4
        /*0000*/ 	.byte	0x02, 0x09, 0x00, 0x00, 0x02, 0x02, 0x01, 0x00, 0x02, 0x05, 0x05, 0x00, 0x03, 0x07, 0x01, 0x01
        /*0010*/ 	.byte	0x02, 0x03, 0x00, 0x00, 0x02, 0x06, 0x01, 0x00, 0x04, 0x0b, 0x08, 0x00, 0x09, 0x00, 0x00, 0x00
        /*0020*/ 	.byte	0x00, 0x00, 0x00, 0x00


//--------------------- .nv.info._Z3dotPfS_S_     --------------------------
	.section	.nv.info._Z3dotPfS_S_,"",@"SHT_CUDA_INFO"
	.sectionflags	@""
	.align	4


	//----- nvinfo : EIATTR_CUDA_API_VERSION
	.align		4
        /*0000*/ 	.byte	0x04, 0x37
        /*0002*/ 	.short	(.L_7 - .L_6)
.L_6:
        /*0004*/ 	.word	0x00000082


	//----- nvinfo : EIATTR_KPARAM_INFO
	.align		4
.L_7:
        /*0008*/ 	.byte	0x04, 0x17
        /*000a*/ 	.short	(.L_9 - .L_8)
.L_8:
        /*000c*/ 	.word	0x00000000
        /*0010*/ 	.short	0x0002
        /*0012*/ 	.short	0x0010
        /*0014*/ 	.byte	0x00, 0xf5, 0x21, 0x00


	//----- nvinfo : EIATTR_KPARAM_INFO
	.align		4
.L_9:
        /*0018*/ 	.byte	0x04, 0x17
        /*001a*/ 	.short	(.L_11 - .L_10)
.L_10:
        /*001c*/ 	.word	0x00000000
        /*0020*/ 	.short	0x0001
        /*0022*/ 	.short	0x0008
        /*0024*/ 	.byte	0x00, 0xf5, 0x21, 0x00


	//----- nvinfo : EIATTR_KPARAM_INFO
	.align		4
.L_11:
        /*0028*/ 	.byte	0x04, 0x17
        /*002a*/ 	.short	(.L_13 - .L_12)
.L_12:
        /*002c*/ 	.word	0x00000000
        /*0030*/ 	.short	0x0000
        /*0032*/ 	.short	0x0000
        /*0034*/ 	.byte	0x00, 0xf5, 0x21, 0x00


	//----- nvinfo : EIATTR_SPARSE_MMA_MASK
	.align		4
.L_13:
        /*0038*/ 	.byte	0x03, 0x50
        /*003a*/ 	.short	0x0000


	//----- nvinfo : EIATTR_MAXREG_COUNT
	.align		4
        /*003c*/ 	.byte	0x03, 0x1b
        /*003e*/ 	.short	0x00ff


	//----- nvinfo : EIATTR_NUM_BARRIERS
	.align		4
        /*0040*/ 	.byte	0x02, 0x4c
        /*0042*/ 	.byte	0x01
	.zero		1


	//----- nvinfo : EIATTR_MERCURY_ISA_VERSION
	.align		4
        /*0044*/ 	.byte	0x03, 0x5f
        /*0046*/ 	.short	0x0101


	//----- nvinfo : EIATTR_VRC_CTA_INIT_COUNT
	.align		4
        /*0048*/ 	.byte	0x02, 0x4a
	.zero		1
	.zero		1


	//----- nvinfo : EIATTR_EXIT_INSTR_OFFSETS
	.align		4
        /*004c*/ 	.byte	0x04, 0x1c
        /*004e*/ 	.short	(.L_15 - .L_14)


	//   ....[0]....
.L_14:
        /*0050*/ 	.word	0x000002e0


	//   ....[1]....
        /*0054*/ 	.word	0x00000360


	//----- nvinfo : EIATTR_CRS_STACK_SIZE
	.align		4
.L_15:
        /*0058*/ 	.byte	0x04, 0x1e
        /*005a*/ 	.short	(.L_17 - .L_16)
.L_16:
        /*005c*/ 	.word	0x00000000


	//----- nvinfo : EIATTR_CBANK_PARAM_SIZE
	.align		4
.L_17:
        /*0060*/ 	.byte	0x03, 0x19
        /*0062*/ 	.short	0x0018


	//----- nvinfo : EIATTR_PARAM_CBANK
	.align		4
        /*0064*/ 	.byte	0x04, 0x0a
        /*0066*/ 	.short	(.L_19 - .L_18)
	.align		4
.L_18:
        /*0068*/ 	.word	index@(.nv.constant0._Z3dotPfS_S_)
        /*006c*/ 	.short	0x0380
        /*006e*/ 	.short	0x0018


	//----- nvinfo : EIATTR_SW_WAR
	.align		4
.L_19:
        /*0070*/ 	.byte	0x04, 0x36
        /*0072*/ 	.short	(.L_21 - .L_20)
.L_20:
        /*0074*/ 	.word	0x00000008
.L_21:


//--------------------- .nv.callgraph             --------------------------
	.section	.nv.callgraph,"",@"SHT_CUDA_CALLGRAPH"
	.align	4
	.sectionentsize	8
	.align		4
        /*0000*/ 	.word	0x00000000
	.align		4
        /*0004*/ 	.word	0xffffffff
	.align		4
        /*0008*/ 	.word	0x00000000
	.align		4
        /*000c*/ 	.word	0xfffffffe
	.align		4
        /*0010*/ 	.word	0x00000000
	.align		4
        /*0014*/ 	.word	0xfffffffd
	.align		4
        /*0018*/ 	.word	0x00000000
	.align		4
        /*001c*/ 	.word	0xfffffffc


//--------------------- .text._Z3dotPfS_S_        --------------------------
	.section	.text._Z3dotPfS_S_,"ax",@progbits
	.align	128
        .global         _Z3dotPfS_S_
        .type           _Z3dotPfS_S_,@function
        .size           _Z3dotPfS_S_,(.L_x_6 - _Z3dotPfS_S_)
        .other          _Z3dotPfS_S_,@"STO_CUDA_ENTRY STV_DEFAULT"
_Z3dotPfS_S_:
.text._Z3dotPfS_S_:
[----:B------:R-:W-:Y:S01]  /*0000*/  LDC R1, c[0x0][0x37c] ;  /* 0x0000df00ff017b82 */ /* 0x000fe20000000800 */
[----:B------:R-:W0:Y:S01]  /*0010*/  S2R R12, SR_TID.X ;  /* 0x00000000000c7919 */ /* 0x000e220000002100 */
[----:B------:R-:W0:Y:S01]  /*0020*/  LDCU UR4, c[0x0][0x360] ;  /* 0x00006c00ff0477ac */ /* 0x000e220008000800 */
[----:B------:R-:W-:Y:S01]  /*0030*/  BSSY.RECONVERGENT B0, `(.L_x_0) ;  /* 0x0000014000007945 */ /* 0x000fe20003800200 */
[----:B------:R-:W-:Y:S01]  /*0040*/  IMAD.MOV.U32 R10, RZ, RZ, RZ ;  /* 0x000000ffff0a7224 */ /* 0x000fe200078e00ff */
[----:B------:R-:W0:Y:S01]  /*0050*/  S2R R13, SR_CTAID.X ;  /* 0x00000000000d7919 */ /* 0x000e220000002500 */
[----:B------:R-:W1:Y:S01]  /*0060*/  LDCU.64 UR6, c[0x0][0x358] ;  /* 0x00006b00ff0677ac */ /* 0x000e620008000a00 */
[----:B0-----:R-:W-:-:S05]  /*0070*/  IMAD R0, R13, UR4, R12 ;  /* 0x000000040d007c24 */ /* 0x001fca000f8e020c */
[----:B------:R-:W-:-:S13]  /*0080*/  ISETP.GT.AND P0, PT, R0, 0x83ff, PT ;  /* 0x000083ff0000780c */ /* 0x000fda0003f04270 */
[----:B-1----:R-:W-:Y:S05]  /*0090*/  @P0 BRA `(.L_x_1) ;  /* 0x0000000000340947 */ /* 0x002fea0003800000 */
[----:B------:R-:W0:Y:S01]  /*00a0*/  LDC R11, c[0x0][0x370] ;  /* 0x0000dc00ff0b7b82 */ /* 0x000e220000000800 */
[----:B------:R-:W-:-:S07]  /*00b0*/  IMAD.MOV.U32 R10, RZ, RZ, RZ ;  /* 0x000000ffff0a7224 */ /* 0x000fce00078e00ff */
[----:B------:R-:W1:Y:S08]  /*00c0*/  LDC.64 R6, c[0x0][0x380] ;  /* 0x0000e000ff067b82 */ /* 0x000e700000000a00 */
[----:B------:R-:W2:Y:S01]  /*00d0*/  LDC.64 R8, c[0x0][0x388] ;  /* 0x0000e200ff087b82 */ /* 0x000ea20000000a00 */
[----:B0-----:R-:W-:-:S07]  /*00e0*/  IMAD R11, R11, UR4, RZ ;  /* 0x000000040b0b7c24 */ /* 0x001fce000f8e02ff */
.L_x_2:
[----:B-1----:R-:W-:-:S04]  /*00f0*/  IMAD.WIDE R2, R0, 0x4, R6 ;  /* 0x0000000400027825 */ /* 0x002fc800078e0206 */
[----:B--2---:R-:W-:Y:S02]  /*0100*/  IMAD.WIDE R4, R0, 0x4, R8 ;  /* 0x0000000400047825 */ /* 0x004fe400078e0208 */
[----:B------:R-:W2:Y:S04]  /*0110*/  LDG.E R3, desc[UR6][R2.64] ;  /* 0x0000000602037981 */ /* 0x000ea8000c1e1900 */
[----:B------:R-:W2:Y:S01]  /*0120*/  LDG.E R4, desc[UR6][R4.64] ;  /* 0x0000000604047981 */ /* 0x000ea2000c1e1900 */
[----:B------:R-:W-:-:S04]  /*0130*/  IADD3 R0, PT, PT, R11, R0, RZ ;  /* 0x000000000b007210 */ /* 0x000fc80007ffe0ff */
[----:B------:R-:W-:Y:S01]  /*0140*/  ISETP.GE.AND P0, PT, R0, 0x8400, PT ;  /* 0x000084000000780c */ /* 0x000fe20003f06270 */
[----:B--2---:R-:W-:-:S12]  /*0150*/  FFMA R10, R3, R4, R10 ;  /* 0x00000004030a7223 */ /* 0x004fd8000000000a */
[----:B------:R-:W-:Y:S05]  /*0160*/  @!P0 BRA `(.L_x_2) ;  /* 0xfffffffc00e08947 */ /* 0x000fea000383ffff */
.L_x_1:
[----:B------:R-:W-:Y:S05]  /*0170*/  BSYNC.RECONVERGENT B0 ;  /* 0x0000000000007941 */ /* 0x000fea0003800200 */
.L_x_0:
[----:B------:R-:W0:Y:S01]  /*0180*/  S2UR UR5, SR_CgaCtaId ;  /* 0x00000000000579c3 */ /* 0x000e220000008800 */
[----:B------:R-:W-:Y:S01]  /*0190*/  UMOV UR4, 0x400 ;  /* 0x0000040000047882 */ /* 0x000fe20000000000 */
[----:B------:R-:W-:Y:S02]  /*01a0*/  ISETP.GE.U32.AND P1, PT, R13, 0x2, PT ;  /* 0x000000020d00780c */ /* 0x000fe40003f26070 */
[----:B------:R-:W-:Y:S01]  /*01b0*/  ISETP.NE.AND P0, PT, R12, RZ, PT ;  /* 0x000000ff0c00720c */ /* 0x000fe20003f05270 */
[----:B0-----:R-:W-:-:S06]  /*01c0*/  ULEA UR4, UR5, UR4, 0x18 ;  /* 0x0000000405047291 */ /* 0x001fcc000f8ec0ff */
[----:B------:R-:W-:-:S05]  /*01d0*/  LEA R0, R12, UR4, 0x2 ;  /* 0x000000040c007c11 */ /* 0x000fca000f8e10ff */
[----:B------:R-:W0:Y:S02]  /*01e0*/  LDS R3, [R0] ;  /* 0x0000000000037984 */ /* 0x000e240000000800 */
[----:B0-----:R-:W-:-:S05]  /*01f0*/  FADD R3, R3, R10 ;  /* 0x0000000a03037221 */ /* 0x001fca0000000000 */
[----:B------:R0:W-:Y:S01]  /*0200*/  STS [R0], R3 ;  /* 0x0000000300007388 */ /* 0x0001e20000000800 */
[----:B------:R-:W-:Y:S05]  /*0210*/  @!P1 BRA `(.L_x_3) ;  /* 0x0000000000309947 */ /* 0x000fea0003800000 */
[----:B------:R-:W-:-:S07]  /*0220*/  IMAD.MOV.U32 R2, RZ, RZ, R13 ;  /* 0x000000ffff027224 */ /* 0x000fce00078e000d */
.L_x_4:
[----:B------:R-:W-:-:S04]  /*0230*/  SHF.R.U32.HI R7, RZ, 0x1, R2 ;  /* 0x00000001ff077819 */ /* 0x000fc80000011602 */
[----:B------:R-:W-:-:S13]  /*0240*/  ISETP.GE.U32.AND P1, PT, R12, R7, PT ;  /* 0x000000070c00720c */ /* 0x000fda0003f26070 */
[----:B0-----:R-:W-:Y:S01]  /*0250*/  @!P1 LEA R3, R7, R0, 0x2 ;  /* 0x0000000007039211 */ /* 0x001fe200078e10ff */
[----:B------:R-:W-:Y:S05]  /*0260*/  @!P1 LDS R4, [R0] ;  /* 0x0000000000049984 */ /* 0x000fea0000000800 */
[----:B------:R-:W0:Y:S02]  /*0270*/  @!P1 LDS R3, [R3] ;  /* 0x0000000003039984 */ /* 0x000e240000000800 */
[----:B0-----:R-:W-:-:S05]  /*0280*/  @!P1 FADD R5, R3, R4 ;  /* 0x0000000403059221 */ /* 0x001fca0000000000 */
[----:B------:R1:W-:Y:S01]  /*0290*/  @!P1 STS [R0], R5 ;  /* 0x0000000500009388 */ /* 0x0003e20000000800 */
[----:B------:R-:W-:Y:S01]  /*02a0*/  BAR.SYNC.DEFER_BLOCKING 0x0 ;  /* 0x0000000000007b1d */ /* 0x000fe20000010000 */
[----:B------:R-:W-:Y:S02]  /*02b0*/  ISETP.GT.U32.AND P1, PT, R2, 0x3, PT ;  /* 0x000000030200780c */ /* 0x000fe40003f24070 */
[----:B------:R-:W-:-:S11]  /*02c0*/  MOV R2, R7 ;  /* 0x0000000700027202 */ /* 0x000fd60000000f00 */
[----:B-1----:R-:W-:Y:S05]  /*02d0*/  @P1 BRA `(.L_x_4) ;  /* 0xfffffffc00d41947 */ /* 0x002fea000383ffff */
.L_x_3:
[----:B------:R-:W-:Y:S05]  /*02e0*/  @P0 EXIT ;  /* 0x000000000000094d */ /* 0x000fea0003800000 */
[----:B------:R-:W1:Y:S01]  /*02f0*/  S2UR UR5, SR_CgaCtaId ;  /* 0x00000000000579c3 */ /* 0x000e620000008800 */
[----:B------:R-:W-:-:S07]  /*0300*/  UMOV UR4, 0x400 ;  /* 0x0000040000047882 */ /* 0x000fce0000000000 */
[----:B0-----:R-:W0:Y:S01]  /*0310*/  LDC.64 R2, c[0x0][0x390] ;  /* 0x0000e400ff027b82 */ /* 0x001e220000000a00 */
[----:B-1----:R-:W-:Y:S01]  /*0320*/  ULEA UR4, UR5, UR4, 0x18 ;  /* 0x0000000405047291 */ /* 0x002fe2000f8ec0ff */
[----:B0-----:R-:W-:-:S08]  /*0330*/  IMAD.WIDE.U32 R2, R13, 0x4, R2 ;  /* 0x000000040d027825 */ /* 0x001fd000078e0002 */
[----:B------:R-:W0:Y:S04]  /*0340*/  LDS R5, [UR4] ;  /* 0x00000004ff057984 */ /* 0x000e280008000800 */
[----:B0-----:R-:W-:Y:S01]  /*0350*/  STG.E desc[UR6][R2.64], R5 ;  /* 0x0000000502007986 */ /* 0x001fe2000c101906 */
[----:B------:R-:W-:Y:S05]  /*0360*/  EXIT ;  /* 0x000000000000794d */ /* 0x000fea0003800000 */
.L_x_5:
[----:B------:R-:W-:-:S00]  /*0370*/  BRA `(.L_x_5) ;  /* 0xfffffffc00fc7947 */ /* 0x000fc0000383ffff */
[----:B------:R-:W-:-:S00]  /*0380*/  NOP ;  /* 0x0000000000007918 */ /* 0x000fc00000000000 */
[----:B------:R-:W-:-:S00]  /*0390*/  NOP ;  /* 0x0000000000007918 */ /* 0x000fc00000000000 */
[----:B------:R-:W-:-:S00]  /*03a0*/  NOP ;  /* 0x0000000000007918 */ /* 0x000fc00000000000 */
[----:B------:R-:W-:-:S00]  /*03b0*/  NOP ;  /* 0x0000000000007918 */ /* 0x000fc00000000000 */
[----:B------:R-:W-:-:S00]  /*03c0*/  NOP ;  /* 0x0000000000007918 */ /* 0x000fc00000000000 */
[----:B------:R-:W-:-:S00]  /*03d0*/  NOP ;  /* 0x0000000000007918 */ /* 0x000fc00000000000 */
[----:B------:R-:W-:-:S00]  /*03e0*/  NOP ;  /* 0x0000000000007918 */ /* 0x000fc00000000000 */
[----:B------:R-:W-:-:S00]  /*03f0*/  NOP ;  /* 0x0000000000007918 */ /* 0x000fc00000000000 */
.L_x_6:


//--------------------- .nv.shared._Z3dotPfS_S_   --------------------------
	.section	.nv.shared._Z3dotPfS_S_,"aw",@nobits
	.sectionflags	@""
	.align	4
.nv.shared._Z3dotPfS_S_:
	.zero		2048


//--------------------- .nv.shared.reserved.0     --------------------------
	.section	.nv.shared.reserved.0,"aw",@nobits
	.weak		__nv_reservedSMEM_offset_0_alias
	.size		__nv_reservedSMEM_offset_0_alias, 0, 64
	.other		__nv_reservedSMEM_offset_0_alias,@"STO_CUDA_RESERVED_SHARED STV_DEFAULT"
__nv_reservedSMEM_offset_0_alias:
	.zero		0
	.zero		64


//--------------------- .nv.constant0._Z3dotPfS_S_ --------------------------
	.section	.nv.constant0._Z3dotPfS_S_,"a",@progbits
	.sectionflags	@""
	.align	4
.nv.constant0._Z3dotPfS_S_:
	.zero		920


//--------------------- SYMBOLS --------------------------

	.type		.nv.reservedSmem.offset0,@object
	.size		.nv.reservedSmem.offset0,0x4
	.type		.nv.reservedSmem.cap,@object
	.size		.nv.reservedSmem.cap,0x4
